//
// Generated by NVIDIA NVVM Compiler
//
// Compiler Build ID: CL-36424714
// Cuda compilation tools, release 13.0, V13.0.88
// Based on NVVM 20.0.0
//

.version 9.0
.target sm_100
.address_size 64

	// .globl	VectorAddKernel

.visible .entry VectorAddKernel(
	.param .u64 .ptr .align 1 VectorAddKernel_param_0,
	.param .u64 .ptr .align 1 VectorAddKernel_param_1,
	.param .u64 .ptr .align 1 VectorAddKernel_param_2,
	.param .u32 VectorAddKernel_param_3
)
{
	.reg .pred 	%p<2>;
	.reg .b32 	%r<6>;
	.reg .b32 	%f<4>;
	.reg .b64 	%rd<11>;

	ld.param.u64 	%rd1, [VectorAddKernel_param_0];
	ld.param.u64 	%rd2, [VectorAddKernel_param_1];
	ld.param.u64 	%rd3, [VectorAddKernel_param_2];
	ld.param.u32 	%r2, [VectorAddKernel_param_3];
	mov.u32 	%r3, %ntid.x;
	mov.u32 	%r4, %ctaid.x;
	mov.u32 	%r5, %tid.x;
	mad.lo.s32 	%r1, %r3, %r4, %r5;
	setp.ge.u32 	%p1, %r1, %r2;
	@%p1 bra 	$L__BB0_2;
	cvta.to.global.u64 	%rd4, %rd1;
	cvta.to.global.u64 	%rd5, %rd2;
	cvta.to.global.u64 	%rd6, %rd3;
	mul.wide.s32 	%rd7, %r1, 4;
	add.s64 	%rd8, %rd4, %rd7;
	ld.global.f32 	%f1, [%rd8];
	add.s64 	%rd9, %rd5, %rd7;
	ld.global.f32 	%f2, [%rd9];
	add.f32 	%f3, %f1, %f2;
	add.s64 	%rd10, %rd6, %rd7;
	st.global.f32 	[%rd10], %f3;
$L__BB0_2:
	ret;

}


// ===== COMPILED SASS (sm_100) =====

	.target	sm_100

	.elftype	@"ET_EXEC"


//--------------------- .note.nv.tkinfo           --------------------------
	.section	.note.nv.tkinfo,"",@"SHT_NOTE"
	.sectionflags	@"SHF_NOTE_NV_TKINFO"
	.tkinfo
        /*0018*/ 	.word	0x00000002
        /*0030*/ 	.string	""
        /*0030*/ 	.string	"ptxas"
        /*0030*/ 	.string	"Cuda compilation tools, release 13.0, V13.0.88"
        /*0030*/ 	.string	"Build cuda_13.0.r13.0/compiler.36424714_0"
        /*0030*/ 	.string	"-arch sm_100 -m 64 "



//--------------------- .note.nv.cuinfo           --------------------------
	.section	.note.nv.cuinfo,"",@"SHT_NOTE"
	.sectionflags	@"SHF_NOTE_NV_CUINFO"
        /*0018*/ 	.short	0x0002
        /*001a*/ 	.short	0x0064
        /*001c*/ 	.short	0x0082
	.zero		2


//--------------------- .nv.info                  --------------------------
	.section	.nv.info,"",@"SHT_CUDA_INFO"
	.align	4


	//----- nvinfo : EIATTR_REGCOUNT
	.align		4
        /*0000*/ 	.byte	0x04, 0x2f
        /*0002*/ 	.short	(.L_1 - .L_0)
	.align		4
.L_0:
        /*0004*/ 	.word	index@(VectorAddKernel)
        /*0008*/ 	.word	0x0000000c


	//----- nvinfo : EIATTR_FRAME_SIZE
	.align		4
.L_1:
        /*000c*/ 	.byte	0x04, 0x11
        /*000e*/ 	.short	(.L_3 - .L_2)
	.align		4
.L_2:
        /*0010*/ 	.word	index@(VectorAddKernel)
        /*0014*/ 	.word	0x00000000


	//----- nvinfo : EIATTR_MIN_STACK_SIZE
	.align		4
.L_3:
        /*0018*/ 	.byte	0x04, 0x12
        /*001a*/ 	.short	(.L_5 - .L_4)
	.align		4
.L_4:
        /*001c*/ 	.word	index@(VectorAddKernel)
        /*0020*/ 	.word	0x00000000
.L_5:


//--------------------- .nv.compat                --------------------------
	.section	.nv.compat,"",@"SHT_CUDA_COMPAT_INFO"
	.align	4
        /*0000*/ 	.byte	0x02, 0x09, 0x00, 0x00, 0x02, 0x02, 0x01, 0x00, 0x02, 0x05, 0x05, 0x00, 0x03, 0x07, 0x01, 0x01
        /*0010*/ 	.byte	0x02, 0x03, 0x00, 0x00, 0x02, 0x06, 0x01, 0x00, 0x04, 0x0b, 0x08, 0x00, 0x09, 0x00, 0x00, 0x00
        /*0020*/ 	.byte	0x00, 0x00, 0x00, 0x00


//--------------------- .nv.info.VectorAddKernel  --------------------------
	.section	.nv.info.VectorAddKernel,"",@"SHT_CUDA_INFO"
	.sectionflags	@""
	.align	4


	//----- nvinfo : EIATTR_CUDA_API_VERSION
	.align		4
        /*0000*/ 	.byte	0x04, 0x37
        /*0002*/ 	.short	(.L_7 - .L_6)
.L_6:
        /*0004*/ 	.word	0x00000082


	//----- nvinfo : EIATTR_KPARAM_INFO
	.align		4
.L_7:
        /*0008*/ 	.byte	0x04, 0x17
        /*000a*/ 	.short	(.L_9 - .L_8)
.L_8:
        /*000c*/ 	.word	0x00000000
        /*0010*/ 	.short	0x0003
        /*0012*/ 	.short	0x0018
        /*0014*/ 	.byte	0x00, 0xf0, 0x11, 0x00


	//----- nvinfo : EIATTR_KPARAM_INFO
	.align		4
.L_9:
        /*0018*/ 	.byte	0x04, 0x17
        /*001a*/ 	.short	(.L_11 - .L_10)
.L_10:
        /*001c*/ 	.word	0x00000000
        /*0020*/ 	.short	0x0002
        /*0022*/ 	.short	0x0010
        /*0024*/ 	.byte	0x00, 0xf5, 0x21, 0x00


	//----- nvinfo : EIATTR_KPARAM_INFO
	.align		4
.L_11:
        /*0028*/ 	.byte	0x04, 0x17
        /*002a*/ 	.short	(.L_13 - .L_12)
.L_12:
        /*002c*/ 	.word	0x00000000
        /*0030*/ 	.short	0x0001
        /*0032*/ 	.short	0x0008
        /*0034*/ 	.byte	0x00, 0xf5, 0x21, 0x00


	//----- nvinfo : EIATTR_KPARAM_INFO
	.align		4
.L_13:
        /*0038*/ 	.byte	0x04, 0x17
        /*003a*/ 	.short	(.L_15 - .L_14)
.L_14:
        /*003c*/ 	.word	0x00000000
        /*0040*/ 	.short	0x0000
        /*0042*/ 	.short	0x0000
        /*0044*/ 	.byte	0x00, 0xf5, 0x21, 0x00


	//----- nvinfo : EIATTR_SPARSE_MMA_MASK
	.align		4
.L_15:
        /*0048*/ 	.byte	0x03, 0x50
        /*004a*/ 	.short	0x0000


	//----- nvinfo : EIATTR_MAXREG_COUNT
	.align		4
        /*004c*/ 	.byte	0x03, 0x1b
        /*004e*/ 	.short	0x00ff


	//----- nvinfo : EIATTR_MERCURY_ISA_VERSION
	.align		4
        /*0050*/ 	.byte	0x03, 0x5f
        /*0052*/ 	.short	0x0101


	//----- nvinfo : EIATTR_VRC_CTA_INIT_COUNT
	.align		4
        /*0054*/ 	.byte	0x02, 0x4a
	.zero		1
	.zero		1


	//----- nvinfo : EIATTR_EXIT_INSTR_OFFSETS
	.align		4
        /*0058*/ 	.byte	0x04, 0x1c
        /*005a*/ 	.short	(.L_17 - .L_16)


	//   ....[0]....
.L_16:
        /*005c*/ 	.word	0x00000070


	//   ....[1]....
        /*0060*/ 	.word	0x00000130


	//----- nvinfo : EIATTR_CBANK_PARAM_SIZE
	.align		4
.L_17:
        /*0064*/ 	.byte	0x03, 0x19
        /*0066*/ 	.short	0x001c


	//----- nvinfo : EIATTR_PARAM_CBANK
	.align		4
        /*0068*/ 	.byte	0x04, 0x0a
        /*006a*/ 	.short	(.L_19 - .L_18)
	.align		4
.L_18:
        /*006c*/ 	.word	index@(.nv.constant0.VectorAddKernel)
        /*0070*/ 	.short	0x0380
        /*0072*/ 	.short	0x001c


	//----- nvinfo : EIATTR_SW_WAR
	.align		4
.L_19:
        /*0074*/ 	.byte	0x04, 0x36
        /*0076*/ 	.short	(.L_21 - .L_20)
.L_20:
        /*0078*/ 	.word	0x00000008
.L_21:


//--------------------- .nv.callgraph             --------------------------
	.section	.nv.callgraph,"",@"SHT_CUDA_CALLGRAPH"
	.align	4
	.sectionentsize	8
	.align		4
        /*0000*/ 	.word	0x00000000
	.align		4
        /*0004*/ 	.word	0xffffffff
	.align		4
        /*0008*/ 	.word	0x00000000
	.align		4
        /*000c*/ 	.word	0xfffffffe
	.align		4
        /*0010*/ 	.word	0x00000000
	.align		4
        /*0014*/ 	.word	0xfffffffd
	.align		4
        /*0018*/ 	.word	0x00000000
	.align		4
        /*001c*/ 	.word	0xfffffffc


//--------------------- .text.VectorAddKernel     --------------------------
	.section	.text.VectorAddKernel,"ax",@progbits
	.align	128
        .global         VectorAddKernel
        .type           VectorAddKernel,@function
        .size           VectorAddKernel,(.L_x_1 - VectorAddKernel)
        .other          VectorAddKernel,@"STO_CUDA_ENTRY STV_DEFAULT"
VectorAddKernel:
.text.VectorAddKernel:
[----:B------:R-:W-:Y:S01]  /*0000*/  LDC R1, c[0x0][0x37c] ;  /* 0x0000df00ff017b82 */ /* 0x000fe20000000800 */
[----:B------:R-:W0:Y:S01]  /*0010*/  S2R R9, SR_CTAID.X ;  /* 0x0000000000097919 */ /* 0x000e220000002500 */
[----:B------:R-:W0:Y:S01]  /*0020*/  LDCU UR4, c[0x0][0x360] ;  /* 0x00006c00ff0477ac */ /* 0x000e220008000800 */
[----:B------:R-:W0:Y:S01]  /*0030*/  S2R R0, SR_TID.X ;  /* 0x0000000000007919 */ /* 0x000e220000002100 */
[----:B------:R-:W1:Y:S01]  /*0040*/  LDCU UR5, c[0x0][0x398] ;  /* 0x00007300ff0577ac */ /* 0x000e620008000800 */
[----:B0-----:R-:W-:-:S05]  /*0050*/  IMAD R9, R9, UR4, R0 ;  /* 0x0000000409097c24 */ /* 0x001fca000f8e0200 */
[----:B-1----:R-:W-:-:S13]  /*0060*/  ISETP.GE.U32.AND P0, PT, R9, UR5, PT ;  /* 0x0000000509007c0c */ /* 0x002fda000bf06070 */
[----:B------:R-:W-:Y:S05]  /*0070*/  @P0 EXIT ;  /* 0x000000000000094d */ /* 0x000fea0003800000 */
[----:B------:R-:W0:Y:S01]  /*0080*/  LDC.64 R2, c[0x0][0x380] ;  /* 0x0000e000ff027b82 */ /* 0x000e220000000a00 */
[----:B------:R-:W1:Y:S07]  /*0090*/  LDCU.64 UR4, c[0x0][0x358] ;  /* 0x00006b00ff0477ac */ /* 0x000e6e0008000a00 */
[----:B------:R-:W2:Y:S08]  /*00a0*/  LDC.64 R4, c[0x0][0x388] ;  /* 0x0000e200ff047b82 */ /* 0x000eb00000000a00 */
[----:B------:R-:W3:Y:S01]  /*00b0*/  LDC.64 R6, c[0x0][0x390] ;  /* 0x0000e400ff067b82 */ /* 0x000ee20000000a00 */
[----:B0-----:R-:W-:-:S06]  /*00c0*/  IMAD.WIDE R2, R9, 0x4, R2 ;  /* 0x0000000409027825 */ /* 0x001fcc00078e0202 */
[----:B-1----:R-:W4:Y:S01]  /*00d0*/  LDG.E R2, desc[UR4][R2.64] ;  /* 0x0000000402027981 */ /* 0x002f22000c1e1900 */
[----:B--2---:R-:W-:-:S06]  /*00e0*/  IMAD.WIDE R4, R9, 0x4, R4 ;  /* 0x0000000409047825 */ /* 0x004fcc00078e0204 */
[----:B------:R-:W4:Y:S01]  /*00f0*/  LDG.E R5, desc[UR4][R4.64] ;  /* 0x0000000404057981 */ /* 0x000f22000c1e1900 */
[----:B---3--:R-:W-:-:S04]  /*0100*/  IMAD.WIDE R6, R9, 0x4, R6 ;  /* 0x0000000409067825 */ /* 0x008fc800078e0206 */
[----:B----4-:R-:W-:-:S05]  /*0110*/  FADD R9, R2, R5 ;  /* 0x0000000502097221 */ /* 0x010fca0000000000 */
[----:B------:R-:W-:Y:S01]  /*0120*/  STG.E desc[UR4][R6.64], R9 ;  /* 0x0000000906007986 */ /* 0x000fe2000c101904 */
[----:B------:R-:W-:Y:S05]  /*0130*/  EXIT ;  /* 0x000000000000794d */ /* 0x000fea0003800000 */
.L_x_0:
[----:B------:R-:W-:-:S00]  /*0140*/  BRA `(.L_x_0) ;  /* 0xfffffffc00fc7947 */ /* 0x000fc0000383ffff */
[----:B------:R-:W-:-:S00]  /*0150*/  NOP ;  /* 0x0000000000007918 */ /* 0x000fc00000000000 */
        /* <DEDUP_REMOVED lines=10> */
.L_x_1:


//--------------------- .nv.shared.reserved.0     --------------------------
	.section	.nv.shared.reserved.0,"aw",@nobits
	.weak		__nv_reservedSMEM_offset_0_alias
	.size		__nv_reservedSMEM_offset_0_alias, 0, 64
	.other		__nv_reservedSMEM_offset_0_alias,@"STO_CUDA_RESERVED_SHARED STV_DEFAULT"
__nv_reservedSMEM_offset_0_alias:
	.zero		0
	.zero		64


//--------------------- .nv.constant0.VectorAddKernel --------------------------
	.section	.nv.constant0.VectorAddKernel,"a",@progbits
	.sectionflags	@""
	.align	4
.nv.constant0.VectorAddKernel:
	.zero		924


//--------------------- SYMBOLS --------------------------

	.type		.nv.reservedSmem.offset0,@object
	.size		.nv.reservedSmem.offset0,0x4
